	.headerflags	@"EF_CUDA_TEXMODE_UNIFIED EF_CUDA_64BIT_ADDRESS EF_CUDA_SM86 EF_CUDA_VIRTUAL_SM(EF_CUDA_SM86)"
	.elftype	@"ET_EXEC"


//--------------------- .nv.info                  --------------------------
	.section	.nv.info,"",@"SHT_CUDA_INFO"
	.align	4


	//----- nvinfo : EIATTR_REGCOUNT
	.align		4
        /*0000*/ 	.byte	0x04, 0x2f
        /*0002*/ 	.short	(.L_1 - .L_0)
	.align		4
.L_0:
        /*0004*/ 	.word	index@(_Z24SMem_writeBW_test_kernelPjS_Pf)
        /*0008*/ 	.word	0x00000012


	//----- nvinfo : EIATTR_MAX_STACK_SIZE
	.align		4
.L_1:
        /*000c*/ 	.byte	0x04, 0x23
        /*000e*/ 	.short	(.L_3 - .L_2)
	.align		4
.L_2:
        /*0010*/ 	.word	index@(_Z24SMem_writeBW_test_kernelPjS_Pf)
        /*0014*/ 	.word	0x00000000


	//----- nvinfo : EIATTR_MIN_STACK_SIZE
	.align		4
.L_3:
        /*0018*/ 	.byte	0x04, 0x12
        /*001a*/ 	.short	(.L_5 - .L_4)
	.align		4
.L_4:
        /*001c*/ 	.word	index@(_Z24SMem_writeBW_test_kernelPjS_Pf)
        /*0020*/ 	.word	0x00000000


	//----- nvinfo : EIATTR_FRAME_SIZE
	.align		4
.L_5:
        /*0024*/ 	.byte	0x04, 0x11
        /*0026*/ 	.short	(.L_7 - .L_6)
	.align		4
.L_6:
        /*0028*/ 	.word	index@(_Z24SMem_writeBW_test_kernelPjS_Pf)
        /*002c*/ 	.word	0x00000000
.L_7:


//--------------------- .nv.info._Z24SMem_writeBW_test_kernelPjS_Pf --------------------------
	.section	.nv.info._Z24SMem_writeBW_test_kernelPjS_Pf,"",@"SHT_CUDA_INFO"
	.align	4


	//----- nvinfo : EIATTR_CUDA_API_VERSION
	.align		4
        /*0000*/ 	.byte	0x04, 0x37
        /*0002*/ 	.short	(.L_9 - .L_8)
.L_8:
        /*0004*/ 	.word	0x00000079


	//----- nvinfo : EIATTR_SW2861232_WAR
	.align		4
.L_9:
        /*0008*/ 	.byte	0x01, 0x35
	.zero		2


	//----- nvinfo : EIATTR_PARAM_CBANK
	.align		4
        /*000c*/ 	.byte	0x04, 0x0a
        /*000e*/ 	.short	(.L_11 - .L_10)
	.align		4
.L_10:
        /*0010*/ 	.word	index@(.nv.constant0._Z24SMem_writeBW_test_kernelPjS_Pf)
        /*0014*/ 	.short	0x0160
        /*0016*/ 	.short	0x0018


	//----- nvinfo : EIATTR_CBANK_PARAM_SIZE
	.align		4
.L_11:
        /*0018*/ 	.byte	0x03, 0x19
        /*001a*/ 	.short	0x0018


	//----- nvinfo : EIATTR_KPARAM_INFO
	.align		4
        /*001c*/ 	.byte	0x04, 0x17
        /*001e*/ 	.short	(.L_13 - .L_12)
.L_12:
        /*0020*/ 	.word	0x00000000
        /*0024*/ 	.short	0x0002
        /*0026*/ 	.short	0x0010
        /*0028*/ 	.byte	0x00, 0xf0, 0x21, 0x00


	//----- nvinfo : EIATTR_KPARAM_INFO
	.align		4
.L_13:
        /*002c*/ 	.byte	0x04, 0x17
        /*002e*/ 	.short	(.L_15 - .L_14)
.L_14:
        /*0030*/ 	.word	0x00000000
        /*0034*/ 	.short	0x0001
        /*0036*/ 	.short	0x0008
        /*0038*/ 	.byte	0x00, 0xf0, 0x21, 0x00


	//----- nvinfo : EIATTR_KPARAM_INFO
	.align		4
.L_15:
        /*003c*/ 	.byte	0x04, 0x17
        /*003e*/ 	.short	(.L_17 - .L_16)
.L_16:
        /*0040*/ 	.word	0x00000000
        /*0044*/ 	.short	0x0000
        /*0046*/ 	.short	0x0000
        /*0048*/ 	.byte	0x00, 0xf0, 0x21, 0x00


	//----- nvinfo : EIATTR_MAXREG_COUNT
	.align		4
.L_17:
        /*004c*/ 	.byte	0x03, 0x1b
        /*004e*/ 	.short	0x00ff


	//----- nvinfo : EIATTR_EXIT_INSTR_OFFSETS
	.align		4
        /*0050*/ 	.byte	0x04, 0x1c
        /*0052*/ 	.short	(.L_19 - .L_18)


	//   ....[0]....
.L_18:
        /*0054*/ 	.word	0x00000560


	//   ....[1]....
        /*0058*/ 	.word	0x000005a0
.L_19:


//--------------------- .nv.constant0._Z24SMem_writeBW_test_kernelPjS_Pf --------------------------
	.section	.nv.constant0._Z24SMem_writeBW_test_kernelPjS_Pf,"a",@progbits
	.align	4
.nv.constant0._Z24SMem_writeBW_test_kernelPjS_Pf:
	.zero		376


//--------------------- .text._Z24SMem_writeBW_test_kernelPjS_Pf --------------------------
	.section	.text._Z24SMem_writeBW_test_kernelPjS_Pf,"ax",@progbits
	.sectionflags	@"SHF_BARRIERS=1"
	.sectioninfo	@"SHI_REGISTERS=18"
	.align	128
        .global         _Z24SMem_writeBW_test_kernelPjS_Pf
        .type           _Z24SMem_writeBW_test_kernelPjS_Pf,@function
        .size           _Z24SMem_writeBW_test_kernelPjS_Pf,(.L_x_1 - _Z24SMem_writeBW_test_kernelPjS_Pf)
        .other          _Z24SMem_writeBW_test_kernelPjS_Pf,@"STO_CUDA_ENTRY STV_DEFAULT"
_Z24SMem_writeBW_test_kernelPjS_Pf:
.text._Z24SMem_writeBW_test_kernelPjS_Pf:
[----:B------:R-:W-:-:S02]  /*0000*/  IMAD.MOV.U32 R1, RZ, RZ, c[0x0][0x28] ;  /* 0x00000a00ff017624 */ /* 0x000fc400078e00ff */
[----:B------:R-:W0:Y:S01]  /*0010*/  S2R R0, SR_TID.X ;  /* 0x0000000000007919 */ /* 0x000e220000002100 */
[----:B------:R-:W-:Y:S01]  /*0020*/  ULDC.64 UR4, c[0x0][0x118] ;  /* 0x0000460000047ab9 */ /* 0x000fe20000000a00 */
[----:B0-----:R-:W0:Y:S02]  /*0030*/  I2F.F64 R2, R0 ;  /* 0x0000000000027312 */ /* 0x001e240000201c00 */
[----:B0-----:R-:W0:-:S04]  /*0040*/  DADD R4, R2, 1 ;  /* 0x3ff0000002047429 */ /* 0x001e080000000000 */
[C---:B------:R-:W1:Y:S02]  /*0050*/  DADD R6, R2.reuse, 2 ;  /* 0x4000000002067429 */ /* 0x040e640000000000 */
[----:B0-----:R0:W2:Y:S02]  /*0060*/  F2F.F32.F64 R12, R4 ;  /* 0x00000004000c7310 */ /* 0x0010a40000301000 */
[----:B------:R-:W3:-:S04]  /*0070*/  DADD R8, R2, 3 ;  /* 0x4008000002087429 */ /* 0x000ec80000000000 */
[----:B------:R-:W4:Y:S02]  /*0080*/  DADD R2, R2, 4 ;  /* 0x4010000002027429 */ /* 0x000f240000000000 */
[----:B-1----:R0:W1:Y:S08]  /*0090*/  F2F.F32.F64 R13, R6 ;  /* 0x00000006000d7310 */ /* 0x0020700000301000 */
[----:B---3--:R0:W3:Y:S08]  /*00a0*/  F2F.F32.F64 R14, R8 ;  /* 0x00000008000e7310 */ /* 0x0080f00000301000 */
[----:B----4-:R0:W4:Y:S02]  /*00b0*/  F2F.F32.F64 R15, R2 ;  /* 0x00000002000f7310 */ /* 0x0101240000301000 */
[----:B012---:R-:W-:-:S02]  /*00c0*/  CS2R.32 R9, SR_CLOCKLO ;  /* 0x0000000000097805 */ /* 0x007fc40000005000 */
[----:B---34-:R0:W-:Y:S04]  /*00d0*/  STS.128 [R0.X16], R12 ;  /* 0x0000000c00007388 */ /* 0x0181e8000000cc00 */
[----:B------:R0:W-:Y:S04]  /*00e0*/  STS.128 [R0.X16+0x200], R12 ;  /* 0x0002000c00007388 */ /* 0x0001e8000000cc00 */
        /* <DEDUP_REMOVED lines=61> */
[----:B------:R0:W-:Y:S02]  /*04c0*/  STS.128 [R0.X16+0x7e00], R12 ;  /* 0x007e000c00007388 */ /* 0x0001e4000000cc00 */
[----:B------:R-:W-:-:S02]  /*04d0*/  CS2R.32 R11, SR_CLOCKLO ;  /* 0x00000000000b7805 */ /* 0x000fc40000005000 */
[----:B------:R-:W-:Y:S06]  /*04e0*/  BAR.SYNC 0x0 ;  /* 0x0000000000007b1d */ /* 0x000fec0000000000 */
[----:B------:R-:W1:Y:S01]  /*04f0*/  LDS R7, [R0.X4] ;  /* 0x0000000000077984 */ /* 0x000e620000004800 */
[----:B------:R-:W-:-:S04]  /*0500*/  IMAD.MOV.U32 R5, RZ, RZ, 0x4 ;  /* 0x00000004ff057424 */ /* 0x000fc800078e00ff */
[----:B------:R-:W-:-:S04]  /*0510*/  IMAD.WIDE R2, R0, R5, c[0x0][0x160] ;  /* 0x0000580000027625 */ /* 0x000fc800078e0205 */
[----:B------:R-:W-:Y:S01]  /*0520*/  IMAD.WIDE R4, R0, R5, c[0x0][0x168] ;  /* 0x00005a0000047625 */ /* 0x000fe200078e0205 */
[----:B------:R2:W-:Y:S04]  /*0530*/  STG.E [R2.64], R9 ;  /* 0x0000000902007986 */ /* 0x0005e8000c101904 */
[----:B------:R2:W-:Y:S01]  /*0540*/  STG.E [R4.64], R11 ;  /* 0x0000000b04007986 */ /* 0x0005e2000c101904 */
[----:B-1----:R-:W-:-:S13]  /*0550*/  FSETP.GEU.AND P0, PT, R7, RZ, PT ;  /* 0x000000ff0700720b */ /* 0x002fda0003f0e000 */
[----:B------:R-:W-:Y:S05]  /*0560*/  @P0 EXIT ;  /* 0x000000000000094d */ /* 0x000fea0003800000 */
[----:B--2---:R-:W-:Y:S02]  /*0570*/  MOV R2, c[0x0][0x170] ;  /* 0x00005c0000027a02 */ /* 0x004fe40000000f00 */
[----:B------:R-:W-:-:S05]  /*0580*/  MOV R3, c[0x0][0x174] ;  /* 0x00005d0000037a02 */ /* 0x000fca0000000f00 */
[----:B------:R-:W-:Y:S01]  /*0590*/  STG.E [R2.64], R7 ;  /* 0x0000000702007986 */ /* 0x000fe2000c101904 */
[----:B------:R-:W-:Y:S05]  /*05a0*/  EXIT ;  /* 0x000000000000794d */ /* 0x000fea0003800000 */
.L_x_0:
[----:B------:R-:W-:-:S00]  /*05b0*/  BRA `(.L_x_0) ;  /* 0xfffffff000007947 */ /* 0x000fc0000383ffff */
[----:B------:R-:W-:-:S00]  /*05c0*/  NOP ;  /* 0x0000000000007918 */ /* 0x000fc00000000000 */
        /* <DEDUP_REMOVED lines=11> */
.L_x_1:


//--------------------- .nv.shared._Z24SMem_writeBW_test_kernelPjS_Pf --------------------------
	.section	.nv.shared._Z24SMem_writeBW_test_kernelPjS_Pf,"aw",@nobits
	.align	16
.nv.shared._Z24SMem_writeBW_test_kernelPjS_Pf:
	.zero		49152
